	.headerflags	@"EF_CUDA_TEXMODE_UNIFIED EF_CUDA_64BIT_ADDRESS EF_CUDA_ACCELERATORS EF_CUDA_SM90 EF_CUDA_VIRTUAL_SM(EF_CUDA_SM90)"
	.elftype	@"ET_EXEC"


//--------------------- .nv.info                  --------------------------
	.section	.nv.info,"",@"SHT_CUDA_INFO"
	.align	4


	//----- nvinfo : EIATTR_REGCOUNT
	.align		4
        /*0000*/ 	.byte	0x04, 0x2f
        /*0002*/ 	.short	(.L_3 - .L_2)
	.align		4
.L_2:
        /*0004*/ 	.word	index@(triton_poi_fused__native_batch_norm_legit_no_training_16)
        /*0008*/ 	.word	0x00000016


	//----- nvinfo : EIATTR_MIN_STACK_SIZE
	.align		4
.L_3:
        /*000c*/ 	.byte	0x04, 0x12
        /*000e*/ 	.short	(.L_5 - .L_4)
	.align		4
.L_4:
        /*0010*/ 	.word	index@(triton_poi_fused__native_batch_norm_legit_no_training_16)
        /*0014*/ 	.word	0x00000000


	//----- nvinfo : EIATTR_FRAME_SIZE
	.align		4
.L_5:
        /*0018*/ 	.byte	0x04, 0x11
        /*001a*/ 	.short	(.L_7 - .L_6)
	.align		4
.L_6:
        /*001c*/ 	.word	index@(triton_poi_fused__native_batch_norm_legit_no_training_16)
        /*0020*/ 	.word	0x00000000


	//----- nvinfo : EIATTR_MIN_STACK_SIZE
	.align		4
.L_7:
        /*0024*/ 	.byte	0x04, 0x12
        /*0026*/ 	.short	(.L_9 - .L_8)
	.align		4
.L_8:
        /*0028*/ 	.word	index@(triton_poi_fused__native_batch_norm_legit_no_training_16)
        /*002c*/ 	.word	0x00000000
.L_9:


//--------------------- .nv.info.triton_poi_fused__native_batch_norm_legit_no_training_16 --------------------------
	.section	.nv.info.triton_poi_fused__native_batch_norm_legit_no_training_16,"",@"SHT_CUDA_INFO"
	.sectionflags	@""
	.align	4


	//----- nvinfo : EIATTR_CUDA_API_VERSION
	.align		4
        /*0000*/ 	.byte	0x04, 0x37
        /*0002*/ 	.short	(.L_11 - .L_10)
.L_10:
        /*0004*/ 	.word	0x0000007c


	//----- nvinfo : EIATTR_KPARAM_INFO
	.align		4
.L_11:
        /*0008*/ 	.byte	0x04, 0x17
        /*000a*/ 	.short	(.L_13 - .L_12)
.L_12:
        /*000c*/ 	.word	0x00000000
        /*0010*/ 	.short	0x0006
        /*0012*/ 	.short	0x0030
        /*0014*/ 	.byte	0x00, 0xf0, 0x11, 0x00


	//----- nvinfo : EIATTR_KPARAM_INFO
	.align		4
.L_13:
        /*0018*/ 	.byte	0x04, 0x17
        /*001a*/ 	.short	(.L_15 - .L_14)
.L_14:
        /*001c*/ 	.word	0x00000000
        /*0020*/ 	.short	0x0005
        /*0022*/ 	.short	0x0028
        /*0024*/ 	.byte	0x00, 0xf4, 0x21, 0x00


	//----- nvinfo : EIATTR_KPARAM_INFO
	.align		4
.L_15:
        /*0028*/ 	.byte	0x04, 0x17
        /*002a*/ 	.short	(.L_17 - .L_16)
.L_16:
        /*002c*/ 	.word	0x00000000
        /*0030*/ 	.short	0x0004
        /*0032*/ 	.short	0x0020
        /*0034*/ 	.byte	0x00, 0xf4, 0x21, 0x00


	//----- nvinfo : EIATTR_KPARAM_INFO
	.align		4
.L_17:
        /*0038*/ 	.byte	0x04, 0x17
        /*003a*/ 	.short	(.L_19 - .L_18)
.L_18:
        /*003c*/ 	.word	0x00000000
        /*0040*/ 	.short	0x0003
        /*0042*/ 	.short	0x0018
        /*0044*/ 	.byte	0x00, 0xf4, 0x21, 0x00


	//----- nvinfo : EIATTR_KPARAM_INFO
	.align		4
.L_19:
        /*0048*/ 	.byte	0x04, 0x17
        /*004a*/ 	.short	(.L_21 - .L_20)
.L_20:
        /*004c*/ 	.word	0x00000000
        /*0050*/ 	.short	0x0002
        /*0052*/ 	.short	0x0010
        /*0054*/ 	.byte	0x00, 0xf4, 0x21, 0x00


	//----- nvinfo : EIATTR_KPARAM_INFO
	.align		4
.L_21:
        /*0058*/ 	.byte	0x04, 0x17
        /*005a*/ 	.short	(.L_23 - .L_22)
.L_22:
        /*005c*/ 	.word	0x00000000
        /*0060*/ 	.short	0x0001
        /*0062*/ 	.short	0x0008
        /*0064*/ 	.byte	0x00, 0xf4, 0x21, 0x00


	//----- nvinfo : EIATTR_KPARAM_INFO
	.align		4
.L_23:
        /*0068*/ 	.byte	0x04, 0x17
        /*006a*/ 	.short	(.L_25 - .L_24)
.L_24:
        /*006c*/ 	.word	0x00000000
        /*0070*/ 	.short	0x0000
        /*0072*/ 	.short	0x0000
        /*0074*/ 	.byte	0x00, 0xf4, 0x21, 0x00


	//----- nvinfo : EIATTR_SPARSE_MMA_MASK
	.align		4
.L_25:
        /*0078*/ 	.byte	0x03, 0x50
        /*007a*/ 	.short	0x0000


	//----- nvinfo : EIATTR_MAXREG_COUNT
	.align		4
        /*007c*/ 	.byte	0x03, 0x1b
        /*007e*/ 	.short	0x00ff


	//----- nvinfo : EIATTR_EXIT_INSTR_OFFSETS
	.align		4
        /*0080*/ 	.byte	0x04, 0x1c
        /*0082*/ 	.short	(.L_27 - .L_26)


	//   ....[0]....
.L_26:
        /*0084*/ 	.word	0x000003d0


	//   ....[1]....
        /*0088*/ 	.word	0x000003f0


	//----- nvinfo : EIATTR_REQNTID
	.align		4
.L_27:
        /*008c*/ 	.byte	0x04, 0x10
        /*008e*/ 	.short	(.L_29 - .L_28)
.L_28:
        /*0090*/ 	.word	0x00000080
        /*0094*/ 	.word	0x00000001
        /*0098*/ 	.word	0x00000001


	//----- nvinfo : EIATTR_CBANK_PARAM_SIZE
	.align		4
.L_29:
        /*009c*/ 	.byte	0x03, 0x19
        /*009e*/ 	.short	0x0034


	//----- nvinfo : EIATTR_PARAM_CBANK
	.align		4
        /*00a0*/ 	.byte	0x04, 0x0a
        /*00a2*/ 	.short	(.L_31 - .L_30)
	.align		4
.L_30:
        /*00a4*/ 	.word	index@(.nv.constant0.triton_poi_fused__native_batch_norm_legit_no_training_16)
        /*00a8*/ 	.short	0x0210
        /*00aa*/ 	.short	0x0034


	//----- nvinfo : EIATTR_SW_WAR
	.align		4
.L_31:
        /*00ac*/ 	.byte	0x04, 0x36
        /*00ae*/ 	.short	(.L_33 - .L_32)
.L_32:
        /*00b0*/ 	.word	0x00000008
.L_33:


//--------------------- .nv.callgraph             --------------------------
	.section	.nv.callgraph,"",@"SHT_CUDA_CALLGRAPH"
	.align	4
	.sectionentsize	8
	.align		4
        /*0000*/ 	.word	0x00000000
	.align		4
        /*0004*/ 	.word	0xffffffff
	.align		4
        /*0008*/ 	.word	0x00000000
	.align		4
        /*000c*/ 	.word	0xfffffffe
	.align		4
        /*0010*/ 	.word	0x00000000
	.align		4
        /*0014*/ 	.word	0xfffffffd
	.align		4
        /*0018*/ 	.word	0x00000000
	.align		4
        /*001c*/ 	.word	0xfffffffc


//--------------------- .nv.constant4             --------------------------
	.section	.nv.constant4,"a",@progbits
	.align	8
	.align		8
.nv.constant4:
        /*0000*/ 	.dword	_$_str
	.align		8
        /*0008*/ 	.dword	_$_str_$_2


//--------------------- .text.triton_poi_fused__native_batch_norm_legit_no_training_16 --------------------------
	.section	.text.triton_poi_fused__native_batch_norm_legit_no_training_16,"ax",@progbits
	.align	128
        .global         triton_poi_fused__native_batch_norm_legit_no_training_16
        .type           triton_poi_fused__native_batch_norm_legit_no_training_16,@function
        .size           triton_poi_fused__native_batch_norm_legit_no_training_16,(.L_x_1 - triton_poi_fused__native_batch_norm_legit_no_training_16)
        .other          triton_poi_fused__native_batch_norm_legit_no_training_16,@"STO_CUDA_ENTRY STV_DEFAULT"
triton_poi_fused__native_batch_norm_legit_no_training_16:
.text.triton_poi_fused__native_batch_norm_legit_no_training_16:
[----:B------:R-:W0:Y:S01]  /*0000*/  LDC R1, c[0x0][0x28] ;  /* 0x00000a00ff017b82 */ /* 0x000e220000000800 */
[----:B------:R-:W1:Y:S07]  /*0010*/  S2R R0, SR_TID.X ;  /* 0x0000000000007919 */ /* 0x000e6e0000002100 */
[----:B------:R-:W2:Y:S01]  /*0020*/  LDC.64 R8, c[0x0][0x220] ;  /* 0x00008800ff087b82 */ /* 0x000ea20000000a00 */
[----:B------:R-:W-:Y:S01]  /*0030*/  ULDC.64 UR4, c[0x0][0x208] ;  /* 0x0000820000047ab9 */ /* 0x000fe20000000a00 */
[----:B------:R-:W3:Y:S06]  /*0040*/  S2R R3, SR_CTAID.X ;  /* 0x0000000000037919 */ /* 0x000eec0000002500 */
[----:B------:R-:W4:Y:S08]  /*0050*/  LDC.64 R12, c[0x0][0x210] ;  /* 0x00008400ff0c7b82 */ /* 0x000f300000000a00 */
[----:B------:R-:W5:Y:S08]  /*0060*/  LDC.64 R14, c[0x0][0x218] ;  /* 0x00008600ff0e7b82 */ /* 0x000f700000000a00 */
[----:B------:R-:W5:Y:S01]  /*0070*/  LDC.64 R16, c[0x0][0x228] ;  /* 0x00008a00ff107b82 */ /* 0x000f620000000a00 */
[----:B-1----:R-:W-:-:S07]  /*0080*/  SHF.L.U32 R0, R0, 0x1, RZ ;  /* 0x0000000100007819 */ /* 0x002fce00000006ff */
[----:B------:R-:W1:Y:S01]  /*0090*/  LDC.64 R18, c[0x0][0x230] ;  /* 0x00008c00ff127b82 */ /* 0x000e620000000a00 */
[----:B------:R-:W-:-:S04]  /*00a0*/  LOP3.LUT R0, R0, 0xfe, RZ, 0xc0, !PT ;  /* 0x000000fe00007812 */ /* 0x000fc800078ec0ff */
[----:B---3--:R-:W-:-:S04]  /*00b0*/  LEA R0, R3, R0, 0x8 ;  /* 0x0000000003007211 */ /* 0x008fc800078e40ff */
[C---:B------:R-:W-:Y:S01]  /*00c0*/  ISETP.GE.AND P4, PT, R0.reuse, 0x280, PT ;  /* 0x000002800000780c */ /* 0x040fe20003f86270 */
[----:B------:R-:W-:-:S05]  /*00d0*/  IMAD.HI R2, R0, 0x66666667, RZ ;  /* 0x6666666700027827 */ /* 0x000fca00078e02ff */
[----:B------:R-:W-:-:S04]  /*00e0*/  SHF.R.U32.HI R3, RZ, 0x1f, R2 ;  /* 0x0000001fff037819 */ /* 0x000fc80000011602 */
[----:B------:R-:W-:-:S05]  /*00f0*/  LEA.HI.SX32 R3, R2, R3, 0x1a ;  /* 0x0000000302037211 */ /* 0x000fca00078fd2ff */
[----:B------:R-:W-:Y:S01]  /*0100*/  IMAD R11, R3, -0xa0, R0 ;  /* 0xffffff60030b7824 */ /* 0x000fe200078e0200 */
[----:B------:R-:W-:-:S03]  /*0110*/  CS2R R2, SRZ ;  /* 0x0000000000027805 */ /* 0x000fc6000001ff00 */
[----:B--2---:R-:W-:-:S05]  /*0120*/  IMAD.WIDE R8, R11, 0x4, R8 ;  /* 0x000000040b087825 */ /* 0x004fca00078e0208 */
[----:B------:R2:W3:Y:S01]  /*0130*/  @!P4 LDG.E.EL.64 R2, desc[UR4][R8.64] ;  /* 0x000000040802c981 */ /* 0x0004e2000c2e1b00 */
[----:B------:R-:W-:Y:S02]  /*0140*/  CS2R R4, SRZ ;  /* 0x0000000000047805 */ /* 0x000fe4000001ff00 */
[----:B------:R-:W-:Y:S01]  /*0150*/  CS2R R6, SRZ ;  /* 0x0000000000067805 */ /* 0x000fe2000001ff00 */
[----:B----4-:R-:W-:-:S04]  /*0160*/  IMAD.WIDE R12, R0, 0x4, R12 ;  /* 0x00000004000c7825 */ /* 0x010fc800078e020c */
[C---:B-----5:R-:W-:Y:S01]  /*0170*/  IMAD.WIDE R14, R11.reuse, 0x4, R14 ;  /* 0x000000040b0e7825 */ /* 0x060fe200078e020e */
[----:B------:R-:W4:Y:S04]  /*0180*/  @!P4 LDG.E.64 R4, desc[UR4][R12.64] ;  /* 0x000000040c04c981 */ /* 0x000f28000c1e1b00 */
[----:B------:R5:W4:Y:S01]  /*0190*/  @!P4 LDG.E.EL.64 R6, desc[UR4][R14.64] ;  /* 0x000000040e06c981 */ /* 0x000b22000c2e1b00 */
[----:B0-----:R-:W-:Y:S01]  /*01a0*/  IMAD.WIDE R16, R11, 0x4, R16 ;  /* 0x000000040b107825 */ /* 0x001fe200078e0210 */
[----:B--2---:R-:W-:-:S03]  /*01b0*/  CS2R R8, SRZ ;  /* 0x0000000000087805 */ /* 0x004fc6000001ff00 */
[----:B-1----:R-:W-:Y:S01]  /*01c0*/  IMAD.WIDE R18, R11, 0x4, R18 ;  /* 0x000000040b127825 */ /* 0x002fe200078e0212 */
[----:B------:R-:W-:-:S04]  /*01d0*/  CS2R R10, SRZ ;  /* 0x00000000000a7805 */ /* 0x000fc8000001ff00 */
[----:B------:R-:W2:Y:S04]  /*01e0*/  @!P4 LDG.E.EL.64 R8, desc[UR4][R18.64] ;  /* 0x000000041208c981 */ /* 0x000ea8000c2e1b00 */
[----:B------:R-:W2:Y:S01]  /*01f0*/  @!P4 LDG.E.EL.64 R10, desc[UR4][R16.64] ;  /* 0x00000004100ac981 */ /* 0x000ea2000c2e1b00 */
[----:B-----5:R-:W-:Y:S01]  /*0200*/  HFMA2.MMA R15, -RZ, RZ, 1.625, 0 ;  /* 0x3e800000ff0f7435 */ /* 0x020fe200000001ff */
[----:B---3--:R-:W-:Y:S01]  /*0210*/  FADD R2, R2, 9.9999997473787516356e-06 ;  /* 0x3727c5ac02027421 */ /* 0x008fe20000000000 */
[----:B------:R-:W-:-:S03]  /*0220*/  FADD R12, R3, 9.9999997473787516356e-06 ;  /* 0x3727c5ac030c7421 */ /* 0x000fc60000000000 */
[----:B------:R0:W1:Y:S08]  /*0230*/  MUFU.SQRT R13, R2 ;  /* 0x00000002000d7308 */ /* 0x0000700000002000 */
[----:B------:R-:W3:Y:S01]  /*0240*/  MUFU.SQRT R14, R12 ;  /* 0x0000000c000e7308 */ /* 0x000ee20000002000 */
[----:B0-----:R-:W0:Y:S01]  /*0250*/  LDC.64 R2, c[0x0][0x238] ;  /* 0x00008e00ff027b82 */ /* 0x001e220000000a00 */
[----:B-1----:R-:W-:-:S02]  /*0260*/  FSETP.GT.AND P0, PT, R13, 8.50705917302346158658e+37, PT ;  /* 0x7e8000000d00780b */ /* 0x002fc40003f04000 */
[----:B------:R-:W-:Y:S02]  /*0270*/  FSETP.GEU.AND P2, PT, R13, 1.175494350822287508e-38, PT ;  /* 0x008000000d00780b */ /* 0x000fe40003f4e000 */
[C---:B---3--:R-:W-:Y:S02]  /*0280*/  FSETP.GT.AND P1, PT, R14.reuse, 8.50705917302346158658e+37, PT ;  /* 0x7e8000000e00780b */ /* 0x048fe40003f24000 */
[----:B------:R-:W-:-:S07]  /*0290*/  FSETP.GEU.AND P3, PT, R14, 1.175494350822287508e-38, PT ;  /* 0x008000000e00780b */ /* 0x000fce0003f6e000 */
[----:B------:R-:W-:-:S04]  /*02a0*/  @P0 FMUL R13, R13, 0.25 ;  /* 0x3e8000000d0d0820 */ /* 0x000fc80000400000 */
[----:B------:R-:W-:Y:S01]  /*02b0*/  @!P2 FMUL R13, R13, 16777216 ;  /* 0x4b8000000d0da820 */ /* 0x000fe20000400000 */
[----:B------:R-:W-:-:S04]  /*02c0*/  @P1 FMUL R14, R14, 0.25 ;  /* 0x3e8000000e0e1820 */ /* 0x000fc80000400000 */
[----:B------:R-:W-:Y:S01]  /*02d0*/  @!P3 FMUL R14, R14, 16777216 ;  /* 0x4b8000000e0eb820 */ /* 0x000fe20000400000 */
[----:B------:R-:W1:Y:S01]  /*02e0*/  MUFU.RCP R13, R13 ;  /* 0x0000000d000d7308 */ /* 0x000e620000001000 */
[----:B------:R-:W-:-:S07]  /*02f0*/  FSEL R12, R15, 1, P0 ;  /* 0x3f8000000f0c7808 */ /* 0x000fce0000000000 */
[----:B------:R-:W3:Y:S01]  /*0300*/  MUFU.RCP R14, R14 ;  /* 0x0000000e000e7308 */ /* 0x000ee20000001000 */
[----:B------:R-:W-:Y:S01]  /*0310*/  FSEL R15, R15, 1, P1 ;  /* 0x3f8000000f0f7808 */ /* 0x000fe20000800000 */
[----:B------:R-:W-:Y:S01]  /*0320*/  @!P2 FMUL R12, R12, 16777216 ;  /* 0x4b8000000c0ca820 */ /* 0x000fe20000400000 */
[----:B----4-:R-:W-:-:S03]  /*0330*/  FADD R4, -R6, R4 ;  /* 0x0000000406047221 */ /* 0x010fc60000000100 */
[----:B------:R-:W-:Y:S01]  /*0340*/  @!P3 FMUL R15, R15, 16777216 ;  /* 0x4b8000000f0fb820 */ /* 0x000fe20000400000 */
[----:B------:R-:W-:Y:S01]  /*0350*/  FADD R5, -R7, R5 ;  /* 0x0000000507057221 */ /* 0x000fe20000000100 */
[----:B-1----:R-:W-:Y:S02]  /*0360*/  FMUL R13, R13, R12 ;  /* 0x0000000c0d0d7220 */ /* 0x002fe40000400000 */
[----:B---3--:R-:W-:Y:S02]  /*0370*/  FMUL R6, R14, R15 ;  /* 0x0000000f0e067220 */ /* 0x008fe40000400000 */
[----:B------:R-:W-:Y:S02]  /*0380*/  FMUL R13, R4, R13 ;  /* 0x0000000d040d7220 */ /* 0x000fe40000400000 */
[----:B------:R-:W-:Y:S01]  /*0390*/  FMUL R6, R5, R6 ;  /* 0x0000000605067220 */ /* 0x000fe20000400000 */
[----:B0-----:R-:W-:-:S04]  /*03a0*/  IMAD.WIDE R2, R0, 0x4, R2 ;  /* 0x0000000400027825 */ /* 0x001fc800078e0202 */
[----:B--2---:R-:W-:Y:S01]  /*03b0*/  FFMA R8, R13, R10, R8 ;  /* 0x0000000a0d087223 */ /* 0x004fe20000000008 */
[----:B------:R-:W-:Y:S01]  /*03c0*/  FFMA R9, R6, R11, R9 ;  /* 0x0000000b06097223 */ /* 0x000fe20000000009 */
[----:B------:R-:W-:Y:S06]  /*03d0*/  @P4 EXIT ;  /* 0x000000000000494d */ /* 0x000fec0003800000 */
[----:B------:R-:W-:Y:S01]  /*03e0*/  STG.E.64 desc[UR4][R2.64], R8 ;  /* 0x0000000802007986 */ /* 0x000fe2000c101b04 */
[----:B------:R-:W-:Y:S05]  /*03f0*/  EXIT ;  /* 0x000000000000794d */ /* 0x000fea0003800000 */
.L_x_0:
[----:B------:R-:W-:-:S00]  /*0400*/  BRA `(.L_x_0) ;  /* 0xfffffffc00fc7947 */ /* 0x000fc0000383ffff */
[----:B------:R-:W-:-:S00]  /*0410*/  NOP ;  /* 0x0000000000007918 */ /* 0x000fc00000000000 */
        /* <DEDUP_REMOVED lines=14> */
.L_x_1:


//--------------------- .nv.global.init           --------------------------
	.section	.nv.global.init,"aw",@progbits
.nv.global.init:
	.type		_$_str,@object
	.size		_$_str,(_$_str_$_2 - _$_str)
_$_str:
        /*0000*/ 	.byte	0x5f, 0x5f, 0x43, 0x55, 0x44, 0x41, 0x5f, 0x46, 0x54, 0x5a, 0x00
	.type		_$_str_$_2,@object
	.size		_$_str_$_2,(.L_1 - _$_str_$_2)
_$_str_$_2:
        /*000b*/ 	.byte	0x5f, 0x5f, 0x43, 0x55, 0x44, 0x41, 0x5f, 0x50, 0x52, 0x45, 0x43, 0x5f, 0x53, 0x51, 0x52, 0x54
        /*001b*/ 	.byte	0x00
.L_1:


//--------------------- .nv.constant0.triton_poi_fused__native_batch_norm_legit_no_training_16 --------------------------
	.section	.nv.constant0.triton_poi_fused__native_batch_norm_legit_no_training_16,"a",@progbits
	.sectionflags	@""
	.align	4
.nv.constant0.triton_poi_fused__native_batch_norm_legit_no_training_16:
	.zero		580
